//
// Generated by NVIDIA NVVM Compiler
//
// Compiler Build ID: CL-36424714
// Cuda compilation tools, release 13.0, V13.0.88
// Based on NVVM 20.0.0
//

.version 9.0
.target sm_100
.address_size 64

	// .globl	_Z12matrixKernelPfS_S_iii
// _ZZ12matrixKernelPfS_S_iiiE2sa has been demoted
// _ZZ12matrixKernelPfS_S_iiiE2sb has been demoted

.visible .entry _Z12matrixKernelPfS_S_iii(
	.param .u64 .ptr .align 1 _Z12matrixKernelPfS_S_iii_param_0,
	.param .u64 .ptr .align 1 _Z12matrixKernelPfS_S_iii_param_1,
	.param .u64 .ptr .align 1 _Z12matrixKernelPfS_S_iii_param_2,
	.param .u32 _Z12matrixKernelPfS_S_iii_param_3,
	.param .u32 _Z12matrixKernelPfS_S_iii_param_4,
	.param .u32 _Z12matrixKernelPfS_S_iii_param_5
)
{
	.reg .pred 	%p<12>;
	.reg .b32 	%r<42>;
	.reg .b32 	%f<111>;
	.reg .b64 	%rd<13>;
	// demoted variable
	.shared .align 4 .b8 _ZZ12matrixKernelPfS_S_iiiE2sa[4096];
	// demoted variable
	.shared .align 4 .b8 _ZZ12matrixKernelPfS_S_iiiE2sb[4096];
	ld.param.u64 	%rd3, [_Z12matrixKernelPfS_S_iii_param_0];
	ld.param.u64 	%rd4, [_Z12matrixKernelPfS_S_iii_param_1];
	ld.param.u64 	%rd5, [_Z12matrixKernelPfS_S_iii_param_2];
	ld.param.u32 	%r23, [_Z12matrixKernelPfS_S_iii_param_3];
	ld.param.u32 	%r24, [_Z12matrixKernelPfS_S_iii_param_4];
	ld.param.u32 	%r25, [_Z12matrixKernelPfS_S_iii_param_5];
	mov.u32 	%r26, %ctaid.y;
	mov.u32 	%r27, %ntid.y;
	mov.u32 	%r39, %tid.y;
	mad.lo.s32 	%r2, %r26, %r27, %r39;
	mov.u32 	%r28, %ctaid.x;
	mov.u32 	%r29, %ntid.x;
	mov.u32 	%r37, %tid.x;
	mad.lo.s32 	%r4, %r28, %r29, %r37;
	setp.lt.s32 	%p1, %r24, 1;
	mov.f32 	%f110, 0f00000000;
	@%p1 bra 	$L__BB0_7;
	add.s32 	%r30, %r24, 31;
	shr.u32 	%r31, %r30, 5;
	shl.b32 	%r32, %r39, 7;
	mov.u32 	%r33, _ZZ12matrixKernelPfS_S_iiiE2sa;
	add.s32 	%r5, %r33, %r32;
	shl.b32 	%r34, %r37, 2;
	add.s32 	%r6, %r5, %r34;
	mov.u32 	%r35, _ZZ12matrixKernelPfS_S_iiiE2sb;
	add.s32 	%r8, %r35, %r34;
	add.s32 	%r7, %r8, %r32;
	neg.s32 	%r41, %r31;
	mad.lo.s32 	%r40, %r39, %r25, %r4;
	shl.b32 	%r11, %r25, 5;
	mad.lo.s32 	%r38, %r24, %r2, %r37;
	cvta.to.global.u64 	%rd1, %rd3;
	cvta.to.global.u64 	%rd2, %rd4;
	mov.f32 	%f110, 0f00000000;
$L__BB0_2:
	setp.ge.s32 	%p2, %r2, %r23;
	setp.ge.u32 	%p3, %r37, %r24;
	mov.f32 	%f108, 0f00000000;
	or.pred  	%p4, %p2, %p3;
	@%p4 bra 	$L__BB0_4;
	mul.wide.u32 	%rd6, %r38, 4;
	add.s64 	%rd7, %rd1, %rd6;
	ld.global.f32 	%f108, [%rd7];
$L__BB0_4:
	setp.ge.s32 	%p5, %r4, %r25;
	st.shared.f32 	[%r6], %f108;
	setp.ge.u32 	%p6, %r39, %r24;
	mov.f32 	%f109, 0f00000000;
	or.pred  	%p7, %p5, %p6;
	@%p7 bra 	$L__BB0_6;
	mul.wide.u32 	%rd8, %r40, 4;
	add.s64 	%rd9, %rd2, %rd8;
	ld.global.f32 	%f109, [%rd9];
$L__BB0_6:
	st.shared.f32 	[%r7], %f109;
	bar.sync 	0;
	ld.shared.f32 	%f12, [%r5];
	ld.shared.f32 	%f13, [%r8];
	fma.rn.f32 	%f14, %f12, %f13, %f110;
	ld.shared.f32 	%f15, [%r5+4];
	ld.shared.f32 	%f16, [%r8+128];
	fma.rn.f32 	%f17, %f15, %f16, %f14;
	ld.shared.f32 	%f18, [%r5+8];
	ld.shared.f32 	%f19, [%r8+256];
	fma.rn.f32 	%f20, %f18, %f19, %f17;
	ld.shared.f32 	%f21, [%r5+12];
	ld.shared.f32 	%f22, [%r8+384];
	fma.rn.f32 	%f23, %f21, %f22, %f20;
	ld.shared.f32 	%f24, [%r5+16];
	ld.shared.f32 	%f25, [%r8+512];
	fma.rn.f32 	%f26, %f24, %f25, %f23;
	ld.shared.f32 	%f27, [%r5+20];
	ld.shared.f32 	%f28, [%r8+640];
	fma.rn.f32 	%f29, %f27, %f28, %f26;
	ld.shared.f32 	%f30, [%r5+24];
	ld.shared.f32 	%f31, [%r8+768];
	fma.rn.f32 	%f32, %f30, %f31, %f29;
	ld.shared.f32 	%f33, [%r5+28];
	ld.shared.f32 	%f34, [%r8+896];
	fma.rn.f32 	%f35, %f33, %f34, %f32;
	ld.shared.f32 	%f36, [%r5+32];
	ld.shared.f32 	%f37, [%r8+1024];
	fma.rn.f32 	%f38, %f36, %f37, %f35;
	ld.shared.f32 	%f39, [%r5+36];
	ld.shared.f32 	%f40, [%r8+1152];
	fma.rn.f32 	%f41, %f39, %f40, %f38;
	ld.shared.f32 	%f42, [%r5+40];
	ld.shared.f32 	%f43, [%r8+1280];
	fma.rn.f32 	%f44, %f42, %f43, %f41;
	ld.shared.f32 	%f45, [%r5+44];
	ld.shared.f32 	%f46, [%r8+1408];
	fma.rn.f32 	%f47, %f45, %f46, %f44;
	ld.shared.f32 	%f48, [%r5+48];
	ld.shared.f32 	%f49, [%r8+1536];
	fma.rn.f32 	%f50, %f48, %f49, %f47;
	ld.shared.f32 	%f51, [%r5+52];
	ld.shared.f32 	%f52, [%r8+1664];
	fma.rn.f32 	%f53, %f51, %f52, %f50;
	ld.shared.f32 	%f54, [%r5+56];
	ld.shared.f32 	%f55, [%r8+1792];
	fma.rn.f32 	%f56, %f54, %f55, %f53;
	ld.shared.f32 	%f57, [%r5+60];
	ld.shared.f32 	%f58, [%r8+1920];
	fma.rn.f32 	%f59, %f57, %f58, %f56;
	ld.shared.f32 	%f60, [%r5+64];
	ld.shared.f32 	%f61, [%r8+2048];
	fma.rn.f32 	%f62, %f60, %f61, %f59;
	ld.shared.f32 	%f63, [%r5+68];
	ld.shared.f32 	%f64, [%r8+2176];
	fma.rn.f32 	%f65, %f63, %f64, %f62;
	ld.shared.f32 	%f66, [%r5+72];
	ld.shared.f32 	%f67, [%r8+2304];
	fma.rn.f32 	%f68, %f66, %f67, %f65;
	ld.shared.f32 	%f69, [%r5+76];
	ld.shared.f32 	%f70, [%r8+2432];
	fma.rn.f32 	%f71, %f69, %f70, %f68;
	ld.shared.f32 	%f72, [%r5+80];
	ld.shared.f32 	%f73, [%r8+2560];
	fma.rn.f32 	%f74, %f72, %f73, %f71;
	ld.shared.f32 	%f75, [%r5+84];
	ld.shared.f32 	%f76, [%r8+2688];
	fma.rn.f32 	%f77, %f75, %f76, %f74;
	ld.shared.f32 	%f78, [%r5+88];
	ld.shared.f32 	%f79, [%r8+2816];
	fma.rn.f32 	%f80, %f78, %f79, %f77;
	ld.shared.f32 	%f81, [%r5+92];
	ld.shared.f32 	%f82, [%r8+2944];
	fma.rn.f32 	%f83, %f81, %f82, %f80;
	ld.shared.f32 	%f84, [%r5+96];
	ld.shared.f32 	%f85, [%r8+3072];
	fma.rn.f32 	%f86, %f84, %f85, %f83;
	ld.shared.f32 	%f87, [%r5+100];
	ld.shared.f32 	%f88, [%r8+3200];
	fma.rn.f32 	%f89, %f87, %f88, %f86;
	ld.shared.f32 	%f90, [%r5+104];
	ld.shared.f32 	%f91, [%r8+3328];
	fma.rn.f32 	%f92, %f90, %f91, %f89;
	ld.shared.f32 	%f93, [%r5+108];
	ld.shared.f32 	%f94, [%r8+3456];
	fma.rn.f32 	%f95, %f93, %f94, %f92;
	ld.shared.f32 	%f96, [%r5+112];
	ld.shared.f32 	%f97, [%r8+3584];
	fma.rn.f32 	%f98, %f96, %f97, %f95;
	ld.shared.f32 	%f99, [%r5+116];
	ld.shared.f32 	%f100, [%r8+3712];
	fma.rn.f32 	%f101, %f99, %f100, %f98;
	ld.shared.f32 	%f102, [%r5+120];
	ld.shared.f32 	%f103, [%r8+3840];
	fma.rn.f32 	%f104, %f102, %f103, %f101;
	ld.shared.f32 	%f105, [%r5+124];
	ld.shared.f32 	%f106, [%r8+3968];
	fma.rn.f32 	%f110, %f105, %f106, %f104;
	bar.sync 	0;
	add.s32 	%r41, %r41, 1;
	setp.ne.s32 	%p8, %r41, 0;
	add.s32 	%r40, %r40, %r11;
	add.s32 	%r39, %r39, 32;
	add.s32 	%r38, %r38, 32;
	add.s32 	%r37, %r37, 32;
	@%p8 bra 	$L__BB0_2;
$L__BB0_7:
	setp.ge.s32 	%p9, %r2, %r23;
	setp.ge.s32 	%p10, %r4, %r25;
	or.pred  	%p11, %p9, %p10;
	@%p11 bra 	$L__BB0_9;
	mad.lo.s32 	%r36, %r25, %r2, %r4;
	cvta.to.global.u64 	%rd10, %rd5;
	mul.wide.s32 	%rd11, %r36, 4;
	add.s64 	%rd12, %rd10, %rd11;
	st.global.f32 	[%rd12], %f110;
$L__BB0_9:
	ret;

}


// ===== COMPILED SASS (sm_100) =====

	.target	sm_100

	.elftype	@"ET_EXEC"


//--------------------- .note.nv.tkinfo           --------------------------
	.section	.note.nv.tkinfo,"",@"SHT_NOTE"
	.sectionflags	@"SHF_NOTE_NV_TKINFO"
	.tkinfo
        /*0018*/ 	.word	0x00000002
        /*0030*/ 	.string	""
        /*0030*/ 	.string	"ptxas"
        /*0030*/ 	.string	"Cuda compilation tools, release 13.0, V13.0.88"
        /*0030*/ 	.string	"Build cuda_13.0.r13.0/compiler.36424714_0"
        /*0030*/ 	.string	"-arch sm_100 -m 64 "



//--------------------- .note.nv.cuinfo           --------------------------
	.section	.note.nv.cuinfo,"",@"SHT_NOTE"
	.sectionflags	@"SHF_NOTE_NV_CUINFO"
        /*0018*/ 	.short	0x0002
        /*001a*/ 	.short	0x0064
        /*001c*/ 	.short	0x0082
	.zero		2


//--------------------- .nv.info                  --------------------------
	.section	.nv.info,"",@"SHT_CUDA_INFO"
	.align	4


	//----- nvinfo : EIATTR_REGCOUNT
	.align		4
        /*0000*/ 	.byte	0x04, 0x2f
        /*0002*/ 	.short	(.L_1 - .L_0)
	.align		4
.L_0:
        /*0004*/ 	.word	index@(_Z12matrixKernelPfS_S_iii)
        /*0008*/ 	.word	0x00000020


	//----- nvinfo : EIATTR_FRAME_SIZE
	.align		4
.L_1:
        /*000c*/ 	.byte	0x04, 0x11
        /*000e*/ 	.short	(.L_3 - .L_2)
	.align		4
.L_2:
        /*0010*/ 	.word	index@(_Z12matrixKernelPfS_S_iii)
        /*0014*/ 	.word	0x00000000


	//----- nvinfo : EIATTR_MIN_STACK_SIZE
	.align		4
.L_3:
        /*0018*/ 	.byte	0x04, 0x12
        /*001a*/ 	.short	(.L_5 - .L_4)
	.align		4
.L_4:
        /*001c*/ 	.word	index@(_Z12matrixKernelPfS_S_iii)
        /*0020*/ 	.word	0x00000000
.L_5:


//--------------------- .nv.compat                --------------------------
	.section	.nv.compat,"",@"SHT_CUDA_COMPAT_INFO"
	.align	4
        /*0000*/ 	.byte	0x02, 0x09, 0x00, 0x00, 0x02, 0x02, 0x01, 0x00, 0x02, 0x05, 0x05, 0x00, 0x03, 0x07, 0x01, 0x01
        /*0010*/ 	.byte	0x02, 0x03, 0x00, 0x00, 0x02, 0x06, 0x01, 0x00, 0x04, 0x0b, 0x08, 0x00, 0x09, 0x00, 0x00, 0x00
        /*0020*/ 	.byte	0x00, 0x00, 0x00, 0x00


//--------------------- .nv.info._Z12matrixKernelPfS_S_iii --------------------------
	.section	.nv.info._Z12matrixKernelPfS_S_iii,"",@"SHT_CUDA_INFO"
	.sectionflags	@""
	.align	4


	//----- nvinfo : EIATTR_CUDA_API_VERSION
	.align		4
        /*0000*/ 	.byte	0x04, 0x37
        /*0002*/ 	.short	(.L_7 - .L_6)
.L_6:
        /*0004*/ 	.word	0x00000082


	//----- nvinfo : EIATTR_KPARAM_INFO
	.align		4
.L_7:
        /*0008*/ 	.byte	0x04, 0x17
        /*000a*/ 	.short	(.L_9 - .L_8)
.L_8:
        /*000c*/ 	.word	0x00000000
        /*0010*/ 	.short	0x0005
        /*0012*/ 	.short	0x0020
        /*0014*/ 	.byte	0x00, 0xf0, 0x11, 0x00


	//----- nvinfo : EIATTR_KPARAM_INFO
	.align		4
.L_9:
        /*0018*/ 	.byte	0x04, 0x17
        /*001a*/ 	.short	(.L_11 - .L_10)
.L_10:
        /*001c*/ 	.word	0x00000000
        /*0020*/ 	.short	0x0004
        /*0022*/ 	.short	0x001c
        /*0024*/ 	.byte	0x00, 0xf0, 0x11, 0x00


	//----- nvinfo : EIATTR_KPARAM_INFO
	.align		4
.L_11:
        /*0028*/ 	.byte	0x04, 0x17
        /*002a*/ 	.short	(.L_13 - .L_12)
.L_12:
        /*002c*/ 	.word	0x00000000
        /*0030*/ 	.short	0x0003
        /*0032*/ 	.short	0x0018
        /*0034*/ 	.byte	0x00, 0xf0, 0x11, 0x00


	//----- nvinfo : EIATTR_KPARAM_INFO
	.align		4
.L_13:
        /*0038*/ 	.byte	0x04, 0x17
        /*003a*/ 	.short	(.L_15 - .L_14)
.L_14:
        /*003c*/ 	.word	0x00000000
        /*0040*/ 	.short	0x0002
        /*0042*/ 	.short	0x0010
        /*0044*/ 	.byte	0x00, 0xf5, 0x21, 0x00


	//----- nvinfo : EIATTR_KPARAM_INFO
	.align		4
.L_15:
        /*0048*/ 	.byte	0x04, 0x17
        /*004a*/ 	.short	(.L_17 - .L_16)
.L_16:
        /*004c*/ 	.word	0x00000000
        /*0050*/ 	.short	0x0001
        /*0052*/ 	.short	0x0008
        /*0054*/ 	.byte	0x00, 0xf5, 0x21, 0x00


	//----- nvinfo : EIATTR_KPARAM_INFO
	.align		4
.L_17:
        /*0058*/ 	.byte	0x04, 0x17
        /*005a*/ 	.short	(.L_19 - .L_18)
.L_18:
        /*005c*/ 	.word	0x00000000
        /*0060*/ 	.short	0x0000
        /*0062*/ 	.short	0x0000
        /*0064*/ 	.byte	0x00, 0xf5, 0x21, 0x00


	//----- nvinfo : EIATTR_SPARSE_MMA_MASK
	.align		4
.L_19:
        /*0068*/ 	.byte	0x03, 0x50
        /*006a*/ 	.short	0x0000


	//----- nvinfo : EIATTR_MAXREG_COUNT
	.align		4
        /*006c*/ 	.byte	0x03, 0x1b
        /*006e*/ 	.short	0x00ff


	//----- nvinfo : EIATTR_NUM_BARRIERS
	.align		4
        /*0070*/ 	.byte	0x02, 0x4c
        /*0072*/ 	.byte	0x01
	.zero		1


	//----- nvinfo : EIATTR_MERCURY_ISA_VERSION
	.align		4
        /*0074*/ 	.byte	0x03, 0x5f
        /*0076*/ 	.short	0x0101


	//----- nvinfo : EIATTR_VRC_CTA_INIT_COUNT
	.align		4
        /*0078*/ 	.byte	0x02, 0x4a
	.zero		1
	.zero		1


	//----- nvinfo : EIATTR_EXIT_INSTR_OFFSETS
	.align		4
        /*007c*/ 	.byte	0x04, 0x1c
        /*007e*/ 	.short	(.L_21 - .L_20)


	//   ....[0]....
.L_20:
        /*0080*/ 	.word	0x00000830


	//   ....[1]....
        /*0084*/ 	.word	0x00000880


	//----- nvinfo : EIATTR_CBANK_PARAM_SIZE
	.align		4
.L_21:
        /*0088*/ 	.byte	0x03, 0x19
        /*008a*/ 	.short	0x0024


	//----- nvinfo : EIATTR_PARAM_CBANK
	.align		4
        /*008c*/ 	.byte	0x04, 0x0a
        /*008e*/ 	.short	(.L_23 - .L_22)
	.align		4
.L_22:
        /*0090*/ 	.word	index@(.nv.constant0._Z12matrixKernelPfS_S_iii)
        /*0094*/ 	.short	0x0380
        /*0096*/ 	.short	0x0024


	//----- nvinfo : EIATTR_SW_WAR
	.align		4
.L_23:
        /*0098*/ 	.byte	0x04, 0x36
        /*009a*/ 	.short	(.L_25 - .L_24)
.L_24:
        /*009c*/ 	.word	0x00000008
.L_25:


//--------------------- .nv.callgraph             --------------------------
	.section	.nv.callgraph,"",@"SHT_CUDA_CALLGRAPH"
	.align	4
	.sectionentsize	8
	.align		4
        /*0000*/ 	.word	0x00000000
	.align		4
        /*0004*/ 	.word	0xffffffff
	.align		4
        /*0008*/ 	.word	0x00000000
	.align		4
        /*000c*/ 	.word	0xfffffffe
	.align		4
        /*0010*/ 	.word	0x00000000
	.align		4
        /*0014*/ 	.word	0xfffffffd
	.align		4
        /*0018*/ 	.word	0x00000000
	.align		4
        /*001c*/ 	.word	0xfffffffc


//--------------------- .text._Z12matrixKernelPfS_S_iii --------------------------
	.section	.text._Z12matrixKernelPfS_S_iii,"ax",@progbits
	.align	128
        .global         _Z12matrixKernelPfS_S_iii
        .type           _Z12matrixKernelPfS_S_iii,@function
        .size           _Z12matrixKernelPfS_S_iii,(.L_x_3 - _Z12matrixKernelPfS_S_iii)
        .other          _Z12matrixKernelPfS_S_iii,@"STO_CUDA_ENTRY STV_DEFAULT"
_Z12matrixKernelPfS_S_iii:
.text._Z12matrixKernelPfS_S_iii:
[----:B------:R-:W-:Y:S01]  /*0000*/  LDC R1, c[0x0][0x37c] ;  /* 0x0000df00ff017b82 */ /* 0x000fe20000000800 */
[----:B------:R-:W0:Y:S01]  /*0010*/  S2R R17, SR_TID.Y ;  /* 0x0000000000117919 */ /* 0x000e220000002200 */
[----:B------:R-:W1:Y:S06]  /*0020*/  LDCU UR10, c[0x0][0x39c] ;  /* 0x00007380ff0a77ac */ /* 0x000e6c0008000800 */
[----:B------:R-:W0:Y:S01]  /*0030*/  LDC R19, c[0x0][0x364] ;  /* 0x0000d900ff137b82 */ /* 0x000e220000000800 */
[----:B------:R-:W-:Y:S01]  /*0040*/  HFMA2 R21, -RZ, RZ, 0, 0 ;  /* 0x00000000ff157431 */ /* 0x000fe200000001ff */
[----:B------:R-:W2:Y:S01]  /*0050*/  S2R R16, SR_TID.X ;  /* 0x0000000000107919 */ /* 0x000ea20000002100 */
[----:B------:R-:W3:Y:S01]  /*0060*/  LDCU UR14, c[0x0][0x3a0] ;  /* 0x00007400ff0e77ac */ /* 0x000ee20008000800 */
[----:B------:R-:W4:Y:S04]  /*0070*/  LDCU.64 UR8, c[0x0][0x358] ;  /* 0x00006b00ff0877ac */ /* 0x000f280008000a00 */
[----:B------:R-:W0:Y:S08]  /*0080*/  S2UR UR4, SR_CTAID.Y ;  /* 0x00000000000479c3 */ /* 0x000e300000002600 */
[----:B------:R-:W2:Y:S01]  /*0090*/  S2UR UR5, SR_CTAID.X ;  /* 0x00000000000579c3 */ /* 0x000ea20000002500 */
[----:B-1----:R-:W-:-:S07]  /*00a0*/  UISETP.GE.AND UP0, UPT, UR10, 0x1, UPT ;  /* 0x000000010a00788c */ /* 0x002fce000bf06270 */
[----:B------:R-:W2:Y:S01]  /*00b0*/  LDC R18, c[0x0][0x360] ;  /* 0x0000d800ff127b82 */ /* 0x000ea20000000800 */
[----:B0-----:R-:W-:Y:S02]  /*00c0*/  IMAD R19, R19, UR4, R17 ;  /* 0x0000000413137c24 */ /* 0x001fe4000f8e0211 */
[----:B--2---:R-:W-:Y:S01]  /*00d0*/  IMAD R18, R18, UR5, R16 ;  /* 0x0000000512127c24 */ /* 0x004fe2000f8e0210 */
[----:B---34-:R-:W-:Y:S06]  /*00e0*/  BRA.U !UP0, `(.L_x_0) ;  /* 0x0000000508c47547 */ /* 0x018fec000b800000 */
[----:B------:R-:W0:Y:S01]  /*00f0*/  S2UR UR7, SR_CgaCtaId ;  /* 0x00000000000779c3 */ /* 0x000e220000008800 */
[----:B------:R-:W1:Y:S01]  /*0100*/  LDCU UR11, c[0x0][0x3a0] ;  /* 0x00007400ff0b77ac */ /* 0x000e620008000800 */
[----:B------:R-:W-:Y:S01]  /*0110*/  MOV R21, RZ ;  /* 0x000000ff00157202 */ /* 0x000fe20000000f00 */
[----:B------:R-:W-:Y:S01]  /*0120*/  IMAD R6, R19, UR10, R16 ;  /* 0x0000000a13067c24 */ /* 0x000fe2000f8e0210 */
[----:B------:R-:W-:Y:S01]  /*0130*/  UMOV UR5, 0x400 ;  /* 0x0000040000057882 */ /* 0x000fe20000000000 */
[----:B------:R-:W-:-:S03]  /*0140*/  UIADD3 UR4, UPT, UPT, UR10, 0x1f, URZ ;  /* 0x0000001f0a047890 */ /* 0x000fc6000fffe0ff */
[----:B------:R-:W2:Y:S01]  /*0150*/  LDC R0, c[0x0][0x3a0] ;  /* 0x0000e800ff007b82 */ /* 0x000ea20000000800 */
[----:B------:R-:W-:Y:S02]  /*0160*/  UIADD3 UR6, UPT, UPT, UR5, 0x1000, URZ ;  /* 0x0000100005067890 */ /* 0x000fe4000fffe0ff */
[----:B------:R-:W-:Y:S01]  /*0170*/  USHF.R.U32.HI UR4, URZ, 0x5, UR4 ;  /* 0x00000005ff047899 */ /* 0x000fe20008011604 */
[----:B------:R-:W3:Y:S03]  /*0180*/  LDCU.64 UR12, c[0x0][0x398] ;  /* 0x00007300ff0c77ac */ /* 0x000ee60008000a00 */
[----:B------:R-:W-:Y:S01]  /*0190*/  UIADD3 UR4, UPT, UPT, -UR4, URZ, URZ ;  /* 0x000000ff04047290 */ /* 0x000fe2000fffe1ff */
[----:B-1----:R-:W-:Y:S01]  /*01a0*/  IMAD R7, R17, UR11, R18 ;  /* 0x0000000b11077c24 */ /* 0x002fe2000f8e0212 */
[----:B0-----:R-:W-:Y:S02]  /*01b0*/  ULEA UR5, UR7, UR5, 0x18 ;  /* 0x0000000507057291 */ /* 0x001fe4000f8ec0ff */
[----:B------:R-:W-:-:S04]  /*01c0*/  ULEA UR6, UR7, UR6, 0x18 ;  /* 0x0000000607067291 */ /* 0x000fc8000f8ec0ff */
[C---:B------:R-:W-:Y:S02]  /*01d0*/  LEA R5, R17.reuse, UR5, 0x7 ;  /* 0x0000000511057c11 */ /* 0x040fe4000f8e38ff */
[C---:B------:R-:W-:Y:S02]  /*01e0*/  LEA R2, R16.reuse, UR6, 0x2 ;  /* 0x0000000610027c11 */ /* 0x040fe4000f8e10ff */
[----:B------:R-:W-:Y:S02]  /*01f0*/  LEA R4, R16, R5, 0x2 ;  /* 0x0000000510047211 */ /* 0x000fe400078e10ff */
[----:B---3--:R-:W-:-:S07]  /*0200*/  LEA R3, R17, R2, 0x7 ;  /* 0x0000000211037211 */ /* 0x008fce00078e38ff */
.L_x_1:
[----:B------:R-:W-:Y:S01]  /*0210*/  ISETP.GE.U32.AND P1, PT, R16, UR13, PT ;  /* 0x0000000d10007c0c */ /* 0x000fe2000bf26070 */
[----:B------:R-:W-:Y:S01]  /*0220*/  HFMA2 R24, -RZ, RZ, 0, 0 ;  /* 0x00000000ff187431 */ /* 0x000fe200000001ff */
[----:B------:R-:W-:Y:S02]  /*0230*/  ISETP.GE.U32.AND P0, PT, R17, UR13, PT ;  /* 0x0000000d11007c0c */ /* 0x000fe4000bf06070 */
[----:B------:R-:W-:Y:S02]  /*0240*/  ISETP.GE.OR P1, PT, R19, UR12, P1 ;  /* 0x0000000c13007c0c */ /* 0x000fe40008f26670 */
[----:B--2---:R-:W-:Y:S02]  /*0250*/  ISETP.GE.OR P0, PT, R18, R0, P0 ;  /* 0x000000001200720c */ /* 0x004fe40000706670 */
[----:B------:R-:W-:-:S09]  /*0260*/  MOV R29, RZ ;  /* 0x000000ff001d7202 */ /* 0x000fd20000000f00 */
[----:B------:R-:W0:Y:S08]  /*0270*/  @!P1 LDC.64 R10, c[0x0][0x380] ;  /* 0x0000e000ff0a9b82 */ /* 0x000e300000000a00 */
[----:B------:R-:W1:Y:S01]  /*0280*/  @!P0 LDC.64 R8, c[0x0][0x388] ;  /* 0x0000e200ff088b82 */ /* 0x000e620000000a00 */
[----:B0-----:R-:W-:-:S05]  /*0290*/  @!P1 IMAD.WIDE.U32 R10, R6, 0x4, R10 ;  /* 0x00000004060a9825 */ /* 0x001fca00078e000a */
[----:B------:R-:W2:Y:S01]  /*02a0*/  @!P1 LDG.E R29, desc[UR8][R10.64] ;  /* 0x000000080a1d9981 */ /* 0x000ea2000c1e1900 */
[----:B-1----:R-:W-:-:S05]  /*02b0*/  @!P0 IMAD.WIDE.U32 R22, R7, 0x4, R8 ;  /* 0x0000000407168825 */ /* 0x002fca00078e0008 */
[----:B------:R-:W3:Y:S01]  /*02c0*/  @!P0 LDG.E R24, desc[UR8][R22.64] ;  /* 0x0000000816188981 */ /* 0x000ee2000c1e1900 */
[----:B------:R-:W-:-:S04]  /*02d0*/  UIADD3 UR4, UPT, UPT, UR4, 0x1, URZ ;  /* 0x0000000104047890 */ /* 0x000fc8000fffe0ff */
[----:B------:R-:W-:Y:S01]  /*02e0*/  UISETP.NE.AND UP0, UPT, UR4, URZ, UPT ;  /* 0x000000ff0400728c */ /* 0x000fe2000bf05270 */
[----:B------:R-:W-:Y:S01]  /*02f0*/  IADD3 R17, PT, PT, R17, 0x20, RZ ;  /* 0x0000002011117810 */ /* 0x000fe20007ffe0ff */
[----:B--2---:R-:W-:Y:S04]  /*0300*/  STS [R4], R29 ;  /* 0x0000001d04007388 */ /* 0x004fe80000000800 */
[----:B---3--:R-:W-:Y:S01]  /*0310*/  STS [R3], R24 ;  /* 0x0000001803007388 */ /* 0x008fe20000000800 */
[----:B------:R-:W-:Y:S06]  /*0320*/  BAR.SYNC.DEFER_BLOCKING 0x0 ;  /* 0x0000000000007b1d */ /* 0x000fec0000010000 */
[----:B------:R-:W-:Y:S04]  /*0330*/  LDS R28, [R2] ;  /* 0x00000000021c7984 */ /* 0x000fe80000000800 */
[----:B------:R-:W0:Y:S04]  /*0340*/  LDS.128 R12, [R5] ;  /* 0x00000000050c7984 */ /* 0x000e280000000c00 */
[----:B------:R-:W1:Y:S04]  /*0350*/  LDS R23, [R2+0x80] ;  /* 0x0000800002177984 */ /* 0x000e680000000800 */
[----:B------:R-:W2:Y:S04]  /*0360*/  LDS R27, [R2+0x100] ;  /* 0x00010000021b7984 */ /* 0x000ea80000000800 */
[----:B------:R-:W3:Y:S04]  /*0370*/  LDS R26, [R2+0x180] ;  /* 0x00018000021a7984 */ /* 0x000ee80000000800 */
[----:B------:R-:W-:Y:S04]  /*0380*/  LDS R25, [R2+0x200] ;  /* 0x0002000002197984 */ /* 0x000fe80000000800 */
[----:B------:R-:W4:Y:S04]  /*0390*/  LDS.128 R8, [R5+0x10] ;  /* 0x0000100005087984 */ /* 0x000f280000000c00 */
[----:B------:R-:W5:Y:S04]  /*03a0*/  LDS R20, [R2+0x280] ;  /* 0x0002800002147984 */ /* 0x000f680000000800 */
[----:B------:R-:W-:Y:S04]  /*03b0*/  LDS R24, [R2+0x380] ;  /* 0x0003800002187984 */ /* 0x000fe80000000800 */
[----:B------:R-:W-:Y:S01]  /*03c0*/  LDS R22, [R2+0x480] ;  /* 0x0004800002167984 */ /* 0x000fe20000000800 */
[----:B0-----:R-:W-:-:S03]  /*03d0*/  FFMA R12, R12, R28, R21 ;  /* 0x0000001c0c0c7223 */ /* 0x001fc60000000015 */
[----:B------:R-:W0:Y:S01]  /*03e0*/  LDS R21, [R2+0x300] ;  /* 0x0003000002157984 */ /* 0x000e220000000800 */
[----:B-1----:R-:W-:-:S03]  /*03f0*/  FFMA R12, R23, R13, R12 ;  /* 0x0000000d170c7223 */ /* 0x002fc6000000000c */
[----:B------:R-:W-:Y:S01]  /*0400*/  LDS R23, [R2+0x400] ;  /* 0x0004000002177984 */ /* 0x000fe20000000800 */
[----:B--2---:R-:W-:-:S04]  /*0410*/  FFMA R27, R27, R14, R12 ;  /* 0x0000000e1b1b7223 */ /* 0x004fc8000000000c */
[----:B---3--:R-:W-:Y:S02]  /*0420*/  FFMA R27, R26, R15, R27 ;  /* 0x0000000f1a1b7223 */ /* 0x008fe4000000001b */
[----:B------:R-:W1:Y:S04]  /*0430*/  LDS.128 R12, [R5+0x20] ;  /* 0x00002000050c7984 */ /* 0x000e680000000c00 */
[----:B------:R-:W-:Y:S01]  /*0440*/  LDS R26, [R2+0x580] ;  /* 0x00058000021a7984 */ /* 0x000fe20000000800 */
[----:B----4-:R-:W-:-:S03]  /*0450*/  FFMA R27, R8, R25, R27 ;  /* 0x00000019081b7223 */ /* 0x010fc6000000001b */
[----:B------:R-:W2:Y:S01]  /*0460*/  LDS R25, [R2+0x500] ;  /* 0x0005000002197984 */ /* 0x000ea20000000800 */
[----:B-----5:R-:W-:-:S04]  /*0470*/  FFMA R20, R20, R9, R27 ;  /* 0x0000000914147223 */ /* 0x020fc8000000001b */
[----:B0-----:R-:W-:Y:S02]  /*0480*/  FFMA R21, R21, R10, R20 ;  /* 0x0000000a15157223 */ /* 0x001fe40000000014 */
[----:B------:R-:W-:Y:S02]  /*0490*/  LDS R20, [R2+0x680] ;  /* 0x0006800002147984 */ /* 0x000fe40000000800 */
[----:B------:R-:W-:Y:S02]  /*04a0*/  FFMA R27, R24, R11, R21 ;  /* 0x0000000b181b7223 */ /* 0x000fe40000000015 */
[----:B------:R-:W-:Y:S04]  /*04b0*/  LDS R21, [R2+0x600] ;  /* 0x0006000002157984 */ /* 0x000fe80000000800 */
[----:B------:R-:W0:Y:S01]  /*04c0*/  LDS.128 R8, [R5+0x30] ;  /* 0x0000300005087984 */ /* 0x000e220000000c00 */
[----:B-1----:R-:W-:-:S03]  /*04d0*/  FFMA R27, R12, R23, R27 ;  /* 0x000000170c1b7223 */ /* 0x002fc6000000001b */
[----:B------:R-:W1:Y:S01]  /*04e0*/  LDS R23, [R2+0x700] ;  /* 0x0007000002177984 */ /* 0x000e620000000800 */
[----:B------:R-:W-:-:S03]  /*04f0*/  FFMA R22, R22, R13, R27 ;  /* 0x0000000d16167223 */ /* 0x000fc6000000001b */
[----:B------:R-:W3:Y:S01]  /*0500*/  LDS R24, [R2+0x780] ;  /* 0x0007800002187984 */ /* 0x000ee20000000800 */
[----:B--2---:R-:W-:-:S03]  /*0510*/  FFMA R25, R25, R14, R22 ;  /* 0x0000000e19197223 */ /* 0x004fc60000000016 */
[----:B------:R-:W-:Y:S01]  /*0520*/  LDS R22, [R2+0x880] ;  /* 0x0008800002167984 */ /* 0x000fe20000000800 */
[----:B------:R-:W-:-:S03]  /*0530*/  FFMA R27, R26, R15, R25 ;  /* 0x0000000f1a1b7223 */ /* 0x000fc60000000019 */
[----:B------:R-:W-:Y:S04]  /*0540*/  LDS R25, [R2+0x800] ;  /* 0x0008000002197984 */ /* 0x000fe80000000800 */
[----:B------:R-:W2:Y:S04]  /*0550*/  LDS.128 R12, [R5+0x40] ;  /* 0x00004000050c7984 */ /* 0x000ea80000000c00 */
[----:B------:R-:W-:Y:S01]  /*0560*/  LDS R26, [R2+0x980] ;  /* 0x00098000021a7984 */ /* 0x000fe20000000800 */
[----:B0-----:R-:W-:-:S03]  /*0570*/  FFMA R27, R8, R21, R27 ;  /* 0x00000015081b7223 */ /* 0x001fc6000000001b */
[----:B------:R-:W0:Y:S01]  /*0580*/  LDS R21, [R2+0x900] ;  /* 0x0009000002157984 */ /* 0x000e220000000800 */
[----:B------:R-:W-:-:S04]  /*0590*/  FFMA R20, R20, R9, R27 ;  /* 0x0000000914147223 */ /* 0x000fc8000000001b */
[----:B-1----:R-:W-:Y:S02]  /*05a0*/  FFMA R23, R23, R10, R20 ;  /* 0x0000000a17177223 */ /* 0x002fe40000000014 */
[----:B------:R-:W-:Y:S02]  /*05b0*/  LDS R20, [R2+0xa80] ;  /* 0x000a800002147984 */ /* 0x000fe40000000800 */
[----:B---3--:R-:W-:Y:S02]  /*05c0*/  FFMA R27, R24, R11, R23 ;  /* 0x0000000b181b7223 */ /* 0x008fe40000000017 */
[----:B------:R-:W-:Y:S04]  /*05d0*/  LDS R23, [R2+0xa00] ;  /* 0x000a000002177984 */ /* 0x000fe80000000800 */
[----:B------:R-:W1:Y:S01]  /*05e0*/  LDS.128 R8, [R5+0x50] ;  /* 0x0000500005087984 */ /* 0x000e620000000c00 */
[----:B--2---:R-:W-:-:S03]  /*05f0*/  FFMA R27, R12, R25, R27 ;  /* 0x000000190c1b7223 */ /* 0x004fc6000000001b */
[----:B------:R-:W2:Y:S01]  /*0600*/  LDS R25, [R2+0xb00] ;  /* 0x000b000002197984 */ /* 0x000ea20000000800 */
[----:B------:R-:W-:-:S03]  /*0610*/  FFMA R12, R22, R13, R27 ;  /* 0x0000000d160c7223 */ /* 0x000fc6000000001b */
[----:B------:R-:W3:Y:S04]  /*0620*/  LDS R22, [R2+0xb80] ;  /* 0x000b800002167984 */ /* 0x000ee80000000800 */
[----:B------:R-:W-:Y:S01]  /*0630*/  LDS R24, [R2+0xc80] ;  /* 0x000c800002187984 */ /* 0x000fe20000000800 */
[----:B0-----:R-:W-:-:S04]  /*0640*/  FFMA R21, R21, R14, R12 ;  /* 0x0000000e15157223 */ /* 0x001fc8000000000c */
[----:B------:R-:W-:Y:S02]  /*0650*/  FFMA R27, R26, R15, R21 ;  /* 0x0000000f1a1b7223 */ /* 0x000fe40000000015 */
[----:B------:R-:W-:Y:S04]  /*0660*/  LDS R21, [R2+0xc00] ;  /* 0x000c000002157984 */ /* 0x000fe80000000800 */
[----:B------:R-:W0:Y:S01]  /*0670*/  LDS.128 R12, [R5+0x60] ;  /* 0x00006000050c7984 */ /* 0x000e220000000c00 */
[----:B-1----:R-:W-:-:S04]  /*0680*/  FFMA R23, R8, R23, R27 ;  /* 0x0000001708177223 */ /* 0x002fc8000000001b */
[----:B------:R-:W-:Y:S02]  /*0690*/  FFMA R20, R20, R9, R23 ;  /* 0x0000000914147223 */ /* 0x000fe40000000017 */
[----:B------:R-:W1:Y:S02]  /*06a0*/  LDS R23, [R2+0xd00] ;  /* 0x000d000002177984 */ /* 0x000e640000000800 */
[----:B--2---:R-:W-:Y:S02]  /*06b0*/  FFMA R25, R25, R10, R20 ;  /* 0x0000000a19197223 */ /* 0x004fe40000000014 */
[----:B------:R-:W2:Y:S02]  /*06c0*/  LDS R20, [R2+0xd80] ;  /* 0x000d800002147984 */ /* 0x000ea40000000800 */
[----:B---3--:R-:W-:Y:S02]  /*06d0*/  FFMA R27, R22, R11, R25 ;  /* 0x0000000b161b7223 */ /* 0x008fe40000000019 */
[----:B------:R-:W-:Y:S04]  /*06e0*/  LDS R25, [R2+0xe00] ;  /* 0x000e000002197984 */ /* 0x000fe80000000800 */
[----:B------:R-:W3:Y:S04]  /*06f0*/  LDS.128 R8, [R5+0x70] ;  /* 0x0000700005087984 */ /* 0x000ee80000000c00 */
[----:B------:R-:W4:Y:S01]  /*0700*/  LDS R22, [R2+0xe80] ;  /* 0x000e800002167984 */ /* 0x000f220000000800 */
[----:B0-----:R-:W-:-:S03]  /*0710*/  FFMA R27, R12, R21, R27 ;  /* 0x000000150c1b7223 */ /* 0x001fc6000000001b */
[----:B------:R-:W0:Y:S04]  /*0720*/  LDS R21, [R2+0xf00] ;  /* 0x000f000002157984 */ /* 0x000e280000000800 */
[----:B------:R-:W5:Y:S01]  /*0730*/  LDS R12, [R2+0xf80] ;  /* 0x000f8000020c7984 */ /* 0x000f620000000800 */
[----:B------:R-:W-:-:S04]  /*0740*/  FFMA R24, R24, R13, R27 ;  /* 0x0000000d18187223 */ /* 0x000fc8000000001b */
[----:B-1----:R-:W-:-:S04]  /*0750*/  FFMA R23, R23, R14, R24 ;  /* 0x0000000e17177223 */ /* 0x002fc80000000018 */
[----:B--2---:R-:W-:-:S04]  /*0760*/  FFMA R15, R20, R15, R23 ;  /* 0x0000000f140f7223 */ /* 0x004fc80000000017 */
[----:B---3--:R-:W-:-:S04]  /*0770*/  FFMA R15, R8, R25, R15 ;  /* 0x00000019080f7223 */ /* 0x008fc8000000000f */
[----:B----4-:R-:W-:Y:S01]  /*0780*/  FFMA R22, R22, R9, R15 ;  /* 0x0000000916167223 */ /* 0x010fe2000000000f */
[----:B------:R-:W-:Y:S02]  /*0790*/  IADD3 R16, PT, PT, R16, 0x20, RZ ;  /* 0x0000002010107810 */ /* 0x000fe40007ffe0ff */
[----:B------:R-:W-:Y:S02]  /*07a0*/  IADD3 R6, PT, PT, R6, 0x20, RZ ;  /* 0x0000002006067810 */ /* 0x000fe40007ffe0ff */
[----:B------:R-:W-:Y:S01]  /*07b0*/  LEA R7, R0, R7, 0x5 ;  /* 0x0000000700077211 */ /* 0x000fe200078e28ff */
[----:B0-----:R-:W-:-:S04]  /*07c0*/  FFMA R21, R21, R10, R22 ;  /* 0x0000000a15157223 */ /* 0x001fc80000000016 */
[----:B-----5:R-:W-:Y:S01]  /*07d0*/  FFMA R21, R12, R11, R21 ;  /* 0x0000000b0c157223 */ /* 0x020fe20000000015 */
[----:B------:R-:W-:Y:S06]  /*07e0*/  BAR.SYNC.DEFER_BLOCKING 0x0 ;  /* 0x0000000000007b1d */ /* 0x000fec0000010000 */
[----:B------:R-:W-:Y:S05]  /*07f0*/  BRA.U UP0, `(.L_x_1) ;  /* 0xfffffff900847547 */ /* 0x000fea000b83ffff */
.L_x_0:
[----:B------:R-:W0:Y:S01]  /*0800*/  LDCU UR4, c[0x0][0x398] ;  /* 0x00007300ff0477ac */ /* 0x000e220008000800 */
[----:B------:R-:W-:-:S04]  /*0810*/  ISETP.GE.AND P0, PT, R18, UR14, PT ;  /* 0x0000000e12007c0c */ /* 0x000fc8000bf06270 */
[----:B0-----:R-:W-:-:S13]  /*0820*/  ISETP.GE.OR P0, PT, R19, UR4, P0 ;  /* 0x0000000413007c0c */ /* 0x001fda0008706670 */
[----:B------:R-:W-:Y:S05]  /*0830*/  @P0 EXIT ;  /* 0x000000000000094d */ /* 0x000fea0003800000 */
[----:B------:R-:W0:Y:S01]  /*0840*/  LDC.64 R2, c[0x0][0x390] ;  /* 0x0000e400ff027b82 */ /* 0x000e220000000a00 */
[----:B------:R-:W-:-:S04]  /*0850*/  IMAD R19, R19, UR14, R18 ;  /* 0x0000000e13137c24 */ /* 0x000fc8000f8e0212 */
[----:B0-----:R-:W-:-:S05]  /*0860*/  IMAD.WIDE R2, R19, 0x4, R2 ;  /* 0x0000000413027825 */ /* 0x001fca00078e0202 */
[----:B------:R-:W-:Y:S01]  /*0870*/  STG.E desc[UR8][R2.64], R21 ;  /* 0x0000001502007986 */ /* 0x000fe2000c101908 */
[----:B------:R-:W-:Y:S05]  /*0880*/  EXIT ;  /* 0x000000000000794d */ /* 0x000fea0003800000 */
.L_x_2:
[----:B------:R-:W-:-:S00]  /*0890*/  BRA `(.L_x_2) ;  /* 0xfffffffc00fc7947 */ /* 0x000fc0000383ffff */
[----:B------:R-:W-:-:S00]  /*08a0*/  NOP ;  /* 0x0000000000007918 */ /* 0x000fc00000000000 */
        /* <DEDUP_REMOVED lines=13> */
.L_x_3:


//--------------------- .nv.shared._Z12matrixKernelPfS_S_iii --------------------------
	.section	.nv.shared._Z12matrixKernelPfS_S_iii,"aw",@nobits
	.sectionflags	@""
	.align	4
.nv.shared._Z12matrixKernelPfS_S_iii:
	.zero		9216


//--------------------- .nv.shared.reserved.0     --------------------------
	.section	.nv.shared.reserved.0,"aw",@nobits
	.weak		__nv_reservedSMEM_offset_0_alias
	.size		__nv_reservedSMEM_offset_0_alias, 0, 64
	.other		__nv_reservedSMEM_offset_0_alias,@"STO_CUDA_RESERVED_SHARED STV_DEFAULT"
__nv_reservedSMEM_offset_0_alias:
	.zero		0
	.zero		64


//--------------------- .nv.constant0._Z12matrixKernelPfS_S_iii --------------------------
	.section	.nv.constant0._Z12matrixKernelPfS_S_iii,"a",@progbits
	.sectionflags	@""
	.align	4
.nv.constant0._Z12matrixKernelPfS_S_iii:
	.zero		932


//--------------------- SYMBOLS --------------------------

	.type		.nv.reservedSmem.offset0,@object
	.size		.nv.reservedSmem.offset0,0x4
	.type		.nv.reservedSmem.cap,@object
	.size		.nv.reservedSmem.cap,0x4
